//
// Generated by NVIDIA NVVM Compiler
//
// Compiler Build ID: CL-36424714
// Cuda compilation tools, release 13.0, V13.0.88
// Based on NVVM 20.0.0
//

.version 9.0
.target sm_100
.address_size 64

	// .globl	_Z8myKernelv
.extern .func  (.param .b32 func_retval0) vprintf
(
	.param .b64 vprintf_param_0,
	.param .b64 vprintf_param_1
)
;
.global .align 1 .b8 $str[47] = {45, 45, 72, 101, 108, 108, 111, 44, 32, 119, 111, 114, 108, 100, 32, 102, 114, 111, 109, 32, 116, 104, 101, 32, 100, 101, 118, 105, 99, 101, 33, 32, 37, 100, 32, 45, 32, 37, 100, 32, 35, 37, 108, 108, 100, 10};

.visible .entry _Z8myKernelv()
{
	.local .align 16 .b8 	__local_depot0[16];
	.reg .b64 	%SP;
	.reg .b64 	%SPL;
	.reg .pred 	%p<2>;
	.reg .b32 	%r<7>;
	.reg .b64 	%rd<6>;

	mov.u64 	%SPL, __local_depot0;
	cvta.local.u64 	%SP, %SPL;
	mov.u32 	%r1, %tid.x;
	setp.ne.s32 	%p1, %r1, 0;
	@%p1 bra 	$L__BB0_2;
	add.u64 	%rd1, %SP, 0;
	add.u64 	%rd2, %SPL, 0;
	mov.u32 	%r2, %ctaid.x;
	and.b32  	%r3, %r2, 255;
	mov.b32 	%r4, 11;
	st.local.v2.u32 	[%rd2], {%r3, %r4};
	mov.b64 	%rd3, 2147483648;
	st.local.u64 	[%rd2+8], %rd3;
	mov.u64 	%rd4, $str;
	cvta.global.u64 	%rd5, %rd4;
	{ // callseq 0, 0
	.param .b64 param0;
	st.param.b64 	[param0], %rd5;
	.param .b64 param1;
	st.param.b64 	[param1], %rd1;
	.param .b32 retval0;
	call.uni (retval0), 
	vprintf, 
	(
	param0, 
	param1
	);
	ld.param.b32 	%r5, [retval0];
	} // callseq 0
$L__BB0_2:
	ret;

}


// ===== COMPILED SASS (sm_100) =====

	.target	sm_100

	.elftype	@"ET_EXEC"


//--------------------- .note.nv.tkinfo           --------------------------
	.section	.note.nv.tkinfo,"",@"SHT_NOTE"
	.sectionflags	@"SHF_NOTE_NV_TKINFO"
	.tkinfo
        /*0018*/ 	.word	0x00000002
        /*0030*/ 	.string	""
        /*0030*/ 	.string	"ptxas"
        /*0030*/ 	.string	"Cuda compilation tools, release 13.0, V13.0.88"
        /*0030*/ 	.string	"Build cuda_13.0.r13.0/compiler.36424714_0"
        /*0030*/ 	.string	"-arch sm_100 -m 64 "



//--------------------- .note.nv.cuinfo           --------------------------
	.section	.note.nv.cuinfo,"",@"SHT_NOTE"
	.sectionflags	@"SHF_NOTE_NV_CUINFO"
        /*0018*/ 	.short	0x0002
        /*001a*/ 	.short	0x0064
        /*001c*/ 	.short	0x0082
	.zero		2


//--------------------- .nv.info                  --------------------------
	.section	.nv.info,"",@"SHT_CUDA_INFO"
	.align	4


	//----- nvinfo : EIATTR_REGCOUNT
	.align		4
        /*0000*/ 	.byte	0x04, 0x2f
        /*0002*/ 	.short	(.L_2 - .L_1)
	.align		4
.L_1:
        /*0004*/ 	.word	index@(_Z8myKernelv)
        /*0008*/ 	.word	0x00000018


	//----- nvinfo : EIATTR_FRAME_SIZE
	.align		4
.L_2:
        /*000c*/ 	.byte	0x04, 0x11
        /*000e*/ 	.short	(.L_4 - .L_3)
	.align		4
.L_3:
        /*0010*/ 	.word	index@(_Z8myKernelv)
        /*0014*/ 	.word	0x00000010


	//----- nvinfo : EIATTR_MIN_STACK_SIZE
	.align		4
.L_4:
        /*0018*/ 	.byte	0x04, 0x12
        /*001a*/ 	.short	(.L_6 - .L_5)
	.align		4
.L_5:
        /*001c*/ 	.word	index@(_Z8myKernelv)
        /*0020*/ 	.word	0x00000010
.L_6:


//--------------------- .nv.compat                --------------------------
	.section	.nv.compat,"",@"SHT_CUDA_COMPAT_INFO"
	.align	4
        /*0000*/ 	.byte	0x02, 0x09, 0x00, 0x00, 0x02, 0x02, 0x01, 0x00, 0x02, 0x05, 0x05, 0x00, 0x03, 0x07, 0x01, 0x01
        /*0010*/ 	.byte	0x02, 0x03, 0x00, 0x00, 0x02, 0x06, 0x01, 0x00, 0x04, 0x0b, 0x08, 0x00, 0x09, 0x00, 0x00, 0x00
        /*0020*/ 	.byte	0x00, 0x00, 0x00, 0x00


//--------------------- .nv.info._Z8myKernelv     --------------------------
	.section	.nv.info._Z8myKernelv,"",@"SHT_CUDA_INFO"
	.sectionflags	@""
	.align	4


	//----- nvinfo : EIATTR_CUDA_API_VERSION
	.align		4
        /*0000*/ 	.byte	0x04, 0x37
        /*0002*/ 	.short	(.L_8 - .L_7)
.L_7:
        /*0004*/ 	.word	0x00000082


	//----- nvinfo : EIATTR_SPARSE_MMA_MASK
	.align		4
.L_8:
        /*0008*/ 	.byte	0x03, 0x50
        /*000a*/ 	.short	0x0000


	//----- nvinfo : EIATTR_MAXREG_COUNT
	.align		4
        /*000c*/ 	.byte	0x03, 0x1b
        /*000e*/ 	.short	0x00ff


	//----- nvinfo : EIATTR_EXTERNS
	.align		4
        /*0010*/ 	.byte	0x04, 0x0f
        /*0012*/ 	.short	(.L_10 - .L_9)


	//   ....[0]....
	.align		4
.L_9:
        /*0014*/ 	.word	index@(vprintf)


	//----- nvinfo : EIATTR_MERCURY_ISA_VERSION
	.align		4
.L_10:
        /*0018*/ 	.byte	0x03, 0x5f
        /*001a*/ 	.short	0x0101


	//----- nvinfo : EIATTR_VRC_CTA_INIT_COUNT
	.align		4
        /*001c*/ 	.byte	0x02, 0x4a
	.zero		1
	.zero		1


	//----- nvinfo : EIATTR_SYSCALL_OFFSETS
	.align		4
        /*0020*/ 	.byte	0x04, 0x46
        /*0022*/ 	.short	(.L_12 - .L_11)


	//   ....[0]....
.L_11:
        /*0024*/ 	.word	0x00000160


	//----- nvinfo : EIATTR_EXIT_INSTR_OFFSETS
	.align		4
.L_12:
        /*0028*/ 	.byte	0x04, 0x1c
        /*002a*/ 	.short	(.L_14 - .L_13)


	//   ....[0]....
.L_13:
        /*002c*/ 	.word	0x00000080


	//   ....[1]....
        /*0030*/ 	.word	0x00000170


	//----- nvinfo : EIATTR_CRS_STACK_SIZE
	.align		4
.L_14:
        /*0034*/ 	.byte	0x04, 0x1e
        /*0036*/ 	.short	(.L_16 - .L_15)
.L_15:
        /*0038*/ 	.word	0x00000000


	//----- nvinfo : EIATTR_SW_WAR
	.align		4
.L_16:
        /*003c*/ 	.byte	0x04, 0x36
        /*003e*/ 	.short	(.L_18 - .L_17)
.L_17:
        /*0040*/ 	.word	0x00000008
.L_18:


//--------------------- .nv.callgraph             --------------------------
	.section	.nv.callgraph,"",@"SHT_CUDA_CALLGRAPH"
	.align	4
	.sectionentsize	8
	.align		4
        /*0000*/ 	.word	0x00000000
	.align		4
        /*0004*/ 	.word	0xffffffff
	.align		4
        /*0008*/ 	.word	index@(_Z8myKernelv)
	.align		4
        /*000c*/ 	.word	index@(vprintf)
	.align		4
        /*0010*/ 	.word	0x00000000
	.align		4
        /*0014*/ 	.word	0xfffffffe
	.align		4
        /*0018*/ 	.word	0x00000000
	.align		4
        /*001c*/ 	.word	0xfffffffd
	.align		4
        /*0020*/ 	.word	0x00000000
	.align		4
        /*0024*/ 	.word	0xfffffffc


//--------------------- .nv.constant4             --------------------------
	.section	.nv.constant4,"a",@progbits
	.align	8
	.align		8
.nv.constant4:
        /*0000*/ 	.dword	vprintf
	.align		8
        /*0008*/ 	.dword	$str


//--------------------- .text._Z8myKernelv        --------------------------
	.section	.text._Z8myKernelv,"ax",@progbits
	.align	128
        .global         _Z8myKernelv
        .type           _Z8myKernelv,@function
        .size           _Z8myKernelv,(.L_x_2 - _Z8myKernelv)
        .other          _Z8myKernelv,@"STO_CUDA_ENTRY STV_DEFAULT"
_Z8myKernelv:
.text._Z8myKernelv:
[----:B------:R-:W0:Y:S01]  /*0000*/  LDC R1, c[0x0][0x37c] ;  /* 0x0000df00ff017b82 */ /* 0x000e220000000800 */
[----:B------:R-:W1:Y:S01]  /*0010*/  S2R R0, SR_TID.X ;  /* 0x0000000000007919 */ /* 0x000e620000002100 */
[----:B------:R-:W2:Y:S01]  /*0020*/  LDCU UR4, c[0x0][0x2f8] ;  /* 0x00005f00ff0477ac */ /* 0x000ea20008000800 */
[----:B0-----:R-:W-:Y:S01]  /*0030*/  VIADD R1, R1, 0xfffffff0 ;  /* 0xfffffff001017836 */ /* 0x001fe20000000000 */
[----:B------:R-:W0:Y:S04]  /*0040*/  LDCU UR5, c[0x0][0x2fc] ;  /* 0x00005f80ff0577ac */ /* 0x000e280008000800 */
[----:B--2---:R-:W-:-:S05]  /*0050*/  IADD3 R6, P1, PT, R1, UR4, RZ ;  /* 0x0000000401067c10 */ /* 0x004fca000ff3e0ff */
[----:B0-----:R-:W-:Y:S01]  /*0060*/  IMAD.X R7, RZ, RZ, UR5, P1 ;  /* 0x00000005ff077e24 */ /* 0x001fe200088e06ff */
[----:B-1----:R-:W-:-:S13]  /*0070*/  ISETP.NE.AND P0, PT, R0, RZ, PT ;  /* 0x000000ff0000720c */ /* 0x002fda0003f05270 */
[----:B------:R-:W-:Y:S05]  /*0080*/  @P0 EXIT ;  /* 0x000000000000094d */ /* 0x000fea0003800000 */
[----:B------:R-:W0:Y:S01]  /*0090*/  S2R R2, SR_CTAID.X ;  /* 0x0000000000027919 */ /* 0x000e220000002500 */
[----:B------:R-:W-:Y:S02]  /*00a0*/  HFMA2 R11, -RZ, RZ, 0, 0 ;  /* 0x00000000ff0b7431 */ /* 0x000fe400000001ff */
[----:B------:R-:W-:Y:S01]  /*00b0*/  IMAD.MOV.U32 R10, RZ, RZ, -0x80000000 ;  /* 0x80000000ff0a7424 */ /* 0x000fe200078e00ff */
[----:B------:R-:W-:Y:S01]  /*00c0*/  MOV R0, 0x0 ;  /* 0x0000000000007802 */ /* 0x000fe20000000f00 */
[----:B------:R-:W-:Y:S01]  /*00d0*/  IMAD.MOV.U32 R3, RZ, RZ, 0xb ;  /* 0x0000000bff037424 */ /* 0x000fe200078e00ff */
[----:B------:R-:W1:Y:S02]  /*00e0*/  LDCU.64 UR4, c[0x4][0x8] ;  /* 0x01000100ff0477ac */ /* 0x000e640008000a00 */
[----:B------:R2:W3:Y:S01]  /*00f0*/  LDC.64 R8, c[0x4][R0] ;  /* 0x0100000000087b82 */ /* 0x0004e20000000a00 */
[----:B------:R2:W-:Y:S01]  /*0100*/  STL.64 [R1+0x8], R10 ;  /* 0x0000080a01007387 */ /* 0x0005e20000100a00 */
[----:B-1----:R-:W-:Y:S01]  /*0110*/  IMAD.U32 R4, RZ, RZ, UR4 ;  /* 0x00000004ff047e24 */ /* 0x002fe2000f8e00ff */
[----:B------:R-:W-:-:S02]  /*0120*/  MOV R5, UR5 ;  /* 0x0000000500057c02 */ /* 0x000fc40008000f00 */
[----:B0-----:R-:W-:-:S05]  /*0130*/  LOP3.LUT R2, R2, 0xff, RZ, 0xc0, !PT ;  /* 0x000000ff02027812 */ /* 0x001fca00078ec0ff */
[----:B------:R2:W-:Y:S02]  /*0140*/  STL.64 [R1], R2 ;  /* 0x0000000201007387 */ /* 0x0005e40000100a00 */
[----:B------:R-:W-:-:S07]  /*0150*/  LEPC R20, `(.L_x_0) ;  /* 0x000000001014794e */ /* 0x000fce0000000000 */
[----:B--23--:R-:W-:Y:S05]  /*0160*/  CALL.ABS.NOINC R8 ;  /* 0x0000000008007343 */ /* 0x00cfea0003c00000 */
.L_x_0:
[----:B------:R-:W-:Y:S05]  /*0170*/  EXIT ;  /* 0x000000000000794d */ /* 0x000fea0003800000 */
.L_x_1:
[----:B------:R-:W-:-:S00]  /*0180*/  BRA `(.L_x_1) ;  /* 0xfffffffc00fc7947 */ /* 0x000fc0000383ffff */
[----:B------:R-:W-:-:S00]  /*0190*/  NOP ;  /* 0x0000000000007918 */ /* 0x000fc00000000000 */
        /* <DEDUP_REMOVED lines=14> */
.L_x_2:


//--------------------- .nv.global.init           --------------------------
	.section	.nv.global.init,"aw",@progbits
.nv.global.init:
	.type		$str,@object
	.size		$str,(.L_0 - $str)
$str:
        /*0000*/ 	.byte	0x2d, 0x2d, 0x48, 0x65, 0x6c, 0x6c, 0x6f, 0x2c, 0x20, 0x77, 0x6f, 0x72, 0x6c, 0x64, 0x20, 0x66
        /*0010*/ 	.byte	0x72, 0x6f, 0x6d, 0x20, 0x74, 0x68, 0x65, 0x20, 0x64, 0x65, 0x76, 0x69, 0x63, 0x65, 0x21, 0x20
        /*0020*/ 	.byte	0x25, 0x64, 0x20, 0x2d, 0x20, 0x25, 0x64, 0x20, 0x23, 0x25, 0x6c, 0x6c, 0x64, 0x0a, 0x00
.L_0:


//--------------------- .nv.shared.reserved.0     --------------------------
	.section	.nv.shared.reserved.0,"aw",@nobits
	.weak		__nv_reservedSMEM_offset_0_alias
	.size		__nv_reservedSMEM_offset_0_alias, 0, 64
	.other		__nv_reservedSMEM_offset_0_alias,@"STO_CUDA_RESERVED_SHARED STV_DEFAULT"
__nv_reservedSMEM_offset_0_alias:
	.zero		0
	.zero		64


//--------------------- .nv.constant0._Z8myKernelv --------------------------
	.section	.nv.constant0._Z8myKernelv,"a",@progbits
	.sectionflags	@""
	.align	4
.nv.constant0._Z8myKernelv:
	.zero		896


//--------------------- SYMBOLS --------------------------

	.type		.nv.reservedSmem.offset0,@object
	.size		.nv.reservedSmem.offset0,0x4
	.type		vprintf,@function
